//
// Generated by NVIDIA NVVM Compiler
//
// Compiler Build ID: CL-36424714
// Cuda compilation tools, release 13.0, V13.0.88
// Based on NVVM 20.0.0
//

.version 9.0
.target sm_100
.address_size 64

	// .globl	_Z17divergence_kernelPiib

.visible .entry _Z17divergence_kernelPiib(
	.param .u64 .ptr .align 1 _Z17divergence_kernelPiib_param_0,
	.param .u32 _Z17divergence_kernelPiib_param_1,
	.param .u8 _Z17divergence_kernelPiib_param_2
)
{
	.reg .pred 	%p<10>;
	.reg .b16 	%rs<2>;
	.reg .b32 	%r<59>;
	.reg .b64 	%rd<5>;

	ld.param.u64 	%rd1, [_Z17divergence_kernelPiib_param_0];
	ld.param.u32 	%r24, [_Z17divergence_kernelPiib_param_1];
	ld.param.s8 	%rs1, [_Z17divergence_kernelPiib_param_2];
	mov.u32 	%r1, %tid.x;
	setp.lt.s32 	%p2, %r24, 1;
	mov.b32 	%r58, 0;
	@%p2 bra 	$L__BB0_7;
	setp.ne.s16 	%p3, %rs1, 0;
	and.b32  	%r28, %r1, 1;
	setp.eq.b32 	%p4, %r28, 1;
	not.pred 	%p5, %p4;
	and.pred  	%p1, %p5, %p3;
	and.b32  	%r2, %r24, 3;
	setp.lt.u32 	%p6, %r24, 4;
	mov.b32 	%r56, 0;
	mov.u32 	%r58, %r56;
	@%p6 bra 	$L__BB0_4;
	and.b32  	%r56, %r24, 2147483644;
	mov.b32 	%r49, 0;
	mov.b32 	%r48, -1;
	mov.u32 	%r58, %r49;
$L__BB0_3:
	add.s32 	%r31, %r48, 1;
	selp.b32 	%r32, %r31, %r49, %p1;
	add.s32 	%r33, %r32, %r58;
	add.s32 	%r34, %r48, -2;
	add.s32 	%r35, %r49, 1;
	selp.b32 	%r36, %r48, %r35, %p1;
	add.s32 	%r37, %r36, %r33;
	add.s32 	%r38, %r48, -1;
	add.s32 	%r39, %r49, 2;
	selp.b32 	%r40, %r38, %r39, %p1;
	add.s32 	%r41, %r40, %r37;
	add.s32 	%r42, %r49, 3;
	selp.b32 	%r43, %r34, %r42, %p1;
	add.s32 	%r58, %r43, %r41;
	add.s32 	%r48, %r48, -4;
	add.s32 	%r49, %r49, 4;
	setp.ne.s32 	%p7, %r49, %r56;
	@%p7 bra 	$L__BB0_3;
$L__BB0_4:
	setp.eq.s32 	%p8, %r2, 0;
	@%p8 bra 	$L__BB0_7;
	neg.s32 	%r55, %r56;
	neg.s32 	%r54, %r2;
$L__BB0_6:
	.pragma "nounroll";
	selp.b32 	%r44, %r55, %r56, %p1;
	add.s32 	%r58, %r44, %r58;
	add.s32 	%r56, %r56, 1;
	add.s32 	%r55, %r55, -1;
	add.s32 	%r54, %r54, 1;
	setp.ne.s32 	%p9, %r54, 0;
	@%p9 bra 	$L__BB0_6;
$L__BB0_7:
	cvta.to.global.u64 	%rd2, %rd1;
	mov.u32 	%r45, %ntid.x;
	mov.u32 	%r46, %ctaid.x;
	mad.lo.s32 	%r47, %r46, %r45, %r1;
	mul.wide.s32 	%rd3, %r47, 4;
	add.s64 	%rd4, %rd2, %rd3;
	st.global.u32 	[%rd4], %r58;
	ret;

}


// ===== COMPILED SASS (sm_100) =====

	.target	sm_100

	.elftype	@"ET_EXEC"


//--------------------- .note.nv.tkinfo           --------------------------
	.section	.note.nv.tkinfo,"",@"SHT_NOTE"
	.sectionflags	@"SHF_NOTE_NV_TKINFO"
	.tkinfo
        /*0018*/ 	.word	0x00000002
        /*0030*/ 	.string	""
        /*0030*/ 	.string	"ptxas"
        /*0030*/ 	.string	"Cuda compilation tools, release 13.0, V13.0.88"
        /*0030*/ 	.string	"Build cuda_13.0.r13.0/compiler.36424714_0"
        /*0030*/ 	.string	"-arch sm_100 -m 64 "



//--------------------- .note.nv.cuinfo           --------------------------
	.section	.note.nv.cuinfo,"",@"SHT_NOTE"
	.sectionflags	@"SHF_NOTE_NV_CUINFO"
        /*0018*/ 	.short	0x0002
        /*001a*/ 	.short	0x0064
        /*001c*/ 	.short	0x0082
	.zero		2


//--------------------- .nv.info                  --------------------------
	.section	.nv.info,"",@"SHT_CUDA_INFO"
	.align	4


	//----- nvinfo : EIATTR_REGCOUNT
	.align		4
        /*0000*/ 	.byte	0x04, 0x2f
        /*0002*/ 	.short	(.L_1 - .L_0)
	.align		4
.L_0:
        /*0004*/ 	.word	index@(_Z17divergence_kernelPiib)
        /*0008*/ 	.word	0x0000000d


	//----- nvinfo : EIATTR_FRAME_SIZE
	.align		4
.L_1:
        /*000c*/ 	.byte	0x04, 0x11
        /*000e*/ 	.short	(.L_3 - .L_2)
	.align		4
.L_2:
        /*0010*/ 	.word	index@(_Z17divergence_kernelPiib)
        /*0014*/ 	.word	0x00000000


	//----- nvinfo : EIATTR_MIN_STACK_SIZE
	.align		4
.L_3:
        /*0018*/ 	.byte	0x04, 0x12
        /*001a*/ 	.short	(.L_5 - .L_4)
	.align		4
.L_4:
        /*001c*/ 	.word	index@(_Z17divergence_kernelPiib)
        /*0020*/ 	.word	0x00000000
.L_5:


//--------------------- .nv.compat                --------------------------
	.section	.nv.compat,"",@"SHT_CUDA_COMPAT_INFO"
	.align	4
        /*0000*/ 	.byte	0x02, 0x09, 0x00, 0x00, 0x02, 0x02, 0x01, 0x00, 0x02, 0x05, 0x05, 0x00, 0x03, 0x07, 0x01, 0x01
        /*0010*/ 	.byte	0x02, 0x03, 0x00, 0x00, 0x02, 0x06, 0x01, 0x00, 0x04, 0x0b, 0x08, 0x00, 0x09, 0x00, 0x00, 0x00
        /*0020*/ 	.byte	0x00, 0x00, 0x00, 0x00


//--------------------- .nv.info._Z17divergence_kernelPiib --------------------------
	.section	.nv.info._Z17divergence_kernelPiib,"",@"SHT_CUDA_INFO"
	.sectionflags	@""
	.align	4


	//----- nvinfo : EIATTR_CUDA_API_VERSION
	.align		4
        /*0000*/ 	.byte	0x04, 0x37
        /*0002*/ 	.short	(.L_7 - .L_6)
.L_6:
        /*0004*/ 	.word	0x00000082


	//----- nvinfo : EIATTR_KPARAM_INFO
	.align		4
.L_7:
        /*0008*/ 	.byte	0x04, 0x17
        /*000a*/ 	.short	(.L_9 - .L_8)
.L_8:
        /*000c*/ 	.word	0x00000000
        /*0010*/ 	.short	0x0002
        /*0012*/ 	.short	0x000c
        /*0014*/ 	.byte	0x00, 0xf0, 0x05, 0x00


	//----- nvinfo : EIATTR_KPARAM_INFO
	.align		4
.L_9:
        /*0018*/ 	.byte	0x04, 0x17
        /*001a*/ 	.short	(.L_11 - .L_10)
.L_10:
        /*001c*/ 	.word	0x00000000
        /*0020*/ 	.short	0x0001
        /*0022*/ 	.short	0x0008
        /*0024*/ 	.byte	0x00, 0xf0, 0x11, 0x00


	//----- nvinfo : EIATTR_KPARAM_INFO
	.align		4
.L_11:
        /*0028*/ 	.byte	0x04, 0x17
        /*002a*/ 	.short	(.L_13 - .L_12)
.L_12:
        /*002c*/ 	.word	0x00000000
        /*0030*/ 	.short	0x0000
        /*0032*/ 	.short	0x0000
        /*0034*/ 	.byte	0x00, 0xf5, 0x21, 0x00


	//----- nvinfo : EIATTR_SPARSE_MMA_MASK
	.align		4
.L_13:
        /*0038*/ 	.byte	0x03, 0x50
        /*003a*/ 	.short	0x0000


	//----- nvinfo : EIATTR_MAXREG_COUNT
	.align		4
        /*003c*/ 	.byte	0x03, 0x1b
        /*003e*/ 	.short	0x00ff


	//----- nvinfo : EIATTR_MERCURY_ISA_VERSION
	.align		4
        /*0040*/ 	.byte	0x03, 0x5f
        /*0042*/ 	.short	0x0101


	//----- nvinfo : EIATTR_VRC_CTA_INIT_COUNT
	.align		4
        /*0044*/ 	.byte	0x02, 0x4a
	.zero		1
	.zero		1


	//----- nvinfo : EIATTR_EXIT_INSTR_OFFSETS
	.align		4
        /*0048*/ 	.byte	0x04, 0x1c
        /*004a*/ 	.short	(.L_15 - .L_14)


	//   ....[0]....
.L_14:
        /*004c*/ 	.word	0x00000850


	//----- nvinfo : EIATTR_CBANK_PARAM_SIZE
	.align		4
.L_15:
        /*0050*/ 	.byte	0x03, 0x19
        /*0052*/ 	.short	0x000d


	//----- nvinfo : EIATTR_PARAM_CBANK
	.align		4
        /*0054*/ 	.byte	0x04, 0x0a
        /*0056*/ 	.short	(.L_17 - .L_16)
	.align		4
.L_16:
        /*0058*/ 	.word	index@(.nv.constant0._Z17divergence_kernelPiib)
        /*005c*/ 	.short	0x0380
        /*005e*/ 	.short	0x000d


	//----- nvinfo : EIATTR_SW_WAR
	.align		4
.L_17:
        /*0060*/ 	.byte	0x04, 0x36
        /*0062*/ 	.short	(.L_19 - .L_18)
.L_18:
        /*0064*/ 	.word	0x00000008
.L_19:


//--------------------- .nv.callgraph             --------------------------
	.section	.nv.callgraph,"",@"SHT_CUDA_CALLGRAPH"
	.align	4
	.sectionentsize	8
	.align		4
        /*0000*/ 	.word	0x00000000
	.align		4
        /*0004*/ 	.word	0xffffffff
	.align		4
        /*0008*/ 	.word	0x00000000
	.align		4
        /*000c*/ 	.word	0xfffffffe
	.align		4
        /*0010*/ 	.word	0x00000000
	.align		4
        /*0014*/ 	.word	0xfffffffd
	.align		4
        /*0018*/ 	.word	0x00000000
	.align		4
        /*001c*/ 	.word	0xfffffffc


//--------------------- .text._Z17divergence_kernelPiib --------------------------
	.section	.text._Z17divergence_kernelPiib,"ax",@progbits
	.align	128
        .global         _Z17divergence_kernelPiib
        .type           _Z17divergence_kernelPiib,@function
        .size           _Z17divergence_kernelPiib,(.L_x_8 - _Z17divergence_kernelPiib)
        .other          _Z17divergence_kernelPiib,@"STO_CUDA_ENTRY STV_DEFAULT"
_Z17divergence_kernelPiib:
.text._Z17divergence_kernelPiib:
[----:B------:R-:W-:Y:S01]  /*0000*/  LDC R1, c[0x0][0x37c] ;  /* 0x0000df00ff017b82 */ /* 0x000fe20000000800 */
[----:B------:R-:W0:Y:S01]  /*0010*/  LDCU UR6, c[0x0][0x388] ;  /* 0x00007100ff0677ac */ /* 0x000e220008000800 */
[----:B------:R-:W1:Y:S01]  /*0020*/  S2R R0, SR_TID.X ;  /* 0x0000000000007919 */ /* 0x000e620000002100 */
[----:B------:R-:W-:Y:S01]  /*0030*/  IMAD.MOV.U32 R4, RZ, RZ, RZ ;  /* 0x000000ffff047224 */ /* 0x000fe200078e00ff */
[----:B------:R-:W2:Y:S01]  /*0040*/  LDCU.64 UR8, c[0x0][0x358] ;  /* 0x00006b00ff0877ac */ /* 0x000ea20008000a00 */
[----:B0-----:R-:W-:-:S09]  /*0050*/  UISETP.GE.AND UP0, UPT, UR6, 0x1, UPT ;  /* 0x000000010600788c */ /* 0x001fd2000bf06270 */
[----:B--2---:R-:W-:Y:S05]  /*0060*/  BRA.U !UP0, `(.L_x_0) ;  /* 0x0000000508e07547 */ /* 0x004fea000b800000 */
[----:B------:R-:W0:Y:S01]  /*0070*/  LDCU.U8 UR4, c[0x0][0x38c] ;  /* 0x00007180ff0477ac */ /* 0x000e220008000000 */
[----:B-1----:R-:W-:Y:S01]  /*0080*/  LOP3.LUT R2, R0, 0x1, RZ, 0xc0, !PT ;  /* 0x0000000100027812 */ /* 0x002fe200078ec0ff */
[----:B------:R-:W-:Y:S01]  /*0090*/  IMAD.MOV.U32 R4, RZ, RZ, RZ ;  /* 0x000000ffff047224 */ /* 0x000fe200078e00ff */
[----:B------:R-:W-:Y:S02]  /*00a0*/  UISETP.GE.U32.AND UP0, UPT, UR6, 0x4, UPT ;  /* 0x000000040600788c */ /* 0x000fe4000bf06070 */
[----:B------:R-:W-:Y:S02]  /*00b0*/  ULOP3.LUT UR5, UR6, 0x3, URZ, 0xc0, !UPT ;  /* 0x0000000306057892 */ /* 0x000fe4000f8ec0ff */
[----:B0-----:R-:W-:-:S06]  /*00c0*/  UPRMT UR4, UR4, 0x8880, URZ ;  /* 0x0000888004047896 */ /* 0x001fcc00080000ff */
[----:B------:R-:W-:Y:S01]  /*00d0*/  ISETP.NE.AND P1, PT, RZ, UR4, PT ;  /* 0x00000004ff007c0c */ /* 0x000fe2000bf25270 */
[----:B------:R-:W-:-:S03]  /*00e0*/  UMOV UR4, URZ ;  /* 0x000000ff00047c82 */ /* 0x000fc60008000000 */
[----:B------:R-:W-:Y:S01]  /*00f0*/  ISETP.NE.U32.AND P1, PT, R2, 0x1, P1 ;  /* 0x000000010200780c */ /* 0x000fe20000f25070 */
[----:B------:R-:W-:-:S12]  /*0100*/  BRA.U !UP0, `(.L_x_1) ;  /* 0x0000000508887547 */ /* 0x000fd8000b800000 */
[----:B------:R-:W-:Y:S01]  /*0110*/  ULOP3.LUT UR4, UR6, 0x7ffffffc, URZ, 0xc0, !UPT ;  /* 0x7ffffffc06047892 */ /* 0x000fe2000f8ec0ff */
[----:B------:R-:W-:Y:S01]  /*0120*/  IMAD.MOV.U32 R2, RZ, RZ, RZ ;  /* 0x000000ffff027224 */ /* 0x000fe200078e00ff */
[----:B------:R-:W-:Y:S01]  /*0130*/  MOV R3, 0xffffffff ;  /* 0xffffffff00037802 */ /* 0x000fe20000000f00 */
[----:B------:R-:W-:Y:S01]  /*0140*/  IMAD.MOV.U32 R4, RZ, RZ, RZ ;  /* 0x000000ffff047224 */ /* 0x000fe200078e00ff */
[----:B------:R-:W-:-:S09]  /*0150*/  UISETP.GT.AND UP0, UPT, UR4, URZ, UPT ;  /* 0x000000ff0400728c */ /* 0x000fd2000bf04270 */
[----:B------:R-:W-:Y:S05]  /*0160*/  BRA.U !UP0, `(.L_x_2) ;  /* 0x0000000508387547 */ /* 0x000fea000b800000 */
[----:B------:R-:W-:Y:S02]  /*0170*/  IADD3 R5, PT, PT, -R2, UR4, RZ ;  /* 0x0000000402057c10 */ /* 0x000fe4000fffe1ff */
[----:B------:R-:W-:Y:S02]  /*0180*/  PLOP3.LUT P0, PT, PT, PT, PT, 0x80, 0x8 ;  /* 0x000000000008781c */ /* 0x000fe40003f0f070 */
[----:B------:R-:W-:-:S13]  /*0190*/  ISETP.GT.AND P2, PT, R5, 0xc, PT ;  /* 0x0000000c0500780c */ /* 0x000fda0003f44270 */
[----:B------:R-:W-:Y:S05]  /*01a0*/  @!P2 BRA `(.L_x_3) ;  /* 0x0000000000b8a947 */ /* 0x000fea0003800000 */
[----:B------:R-:W-:Y:S01]  /*01b0*/  PLOP3.LUT P0, PT, PT, PT, PT, 0x8, 0x80 ;  /* 0x000000000080781c */ /* 0x000fe20003f0e170 */
[----:B------:R-:W-:-:S12]  /*01c0*/  UIADD3 UR6, UPT, UPT, UR4, -0xc, URZ ;  /* 0xfffffff404067890 */ /* 0x000fd8000fffe0ff */
.L_x_4:
[C---:B------:R-:W-:Y:S01]  /*01d0*/  VIADD R5, R3.reuse, 0x1 ;  /* 0x0000000103057836 */ /* 0x040fe20000000000 */
[C---:B------:R-:W-:Y:S01]  /*01e0*/  IADD3 R8, PT, PT, R3.reuse, -0x1, RZ ;  /* 0xffffffff03087810 */ /* 0x040fe20007ffe0ff */
[C---:B------:R-:W-:Y:S01]  /*01f0*/  VIADD R6, R2.reuse, 0x1 ;  /* 0x0000000102067836 */ /* 0x040fe20000000000 */
[C---:B------:R-:W-:Y:S01]  /*0200*/  @!P1 IADD3 R8, PT, PT, R2.reuse, 0x2, RZ ;  /* 0x0000000202089810 */ /* 0x040fe20007ffe0ff */
[----:B------:R-:W-:Y:S01]  /*0210*/  VIADD R7, R3, 0xfffffffe ;  /* 0xfffffffe03077836 */ /* 0x000fe20000000000 */
[----:B------:R-:W-:Y:S01]  /*0220*/  SEL R5, R5, R2, P1 ;  /* 0x0000000205057207 */ /* 0x000fe20000800000 */
[C---:B------:R-:W-:Y:S01]  /*0230*/  @!P1 VIADD R7, R2.reuse, 0x3 ;  /* 0x0000000302079836 */ /* 0x040fe20000000000 */
[C---:B------:R-:W-:Y:S01]  /*0240*/  SEL R6, R3.reuse, R6, P1 ;  /* 0x0000000603067207 */ /* 0x040fe20000800000 */
[C---:B------:R-:W-:Y:S01]  /*0250*/  VIADD R10, R3.reuse, 0xfffffff2 ;  /* 0xfffffff2030a7836 */ /* 0x040fe20000000000 */
[----:B------:R-:W-:Y:S01]  /*0260*/  IADD3 R9, PT, PT, R3, -0xd, RZ ;  /* 0xfffffff303097810 */ /* 0x000fe20007ffe0ff */
[----:B------:R-:W-:Y:S01]  /*0270*/  @!P1 VIADD R9, R2, 0xe ;  /* 0x0000000e02099836 */ /* 0x000fe20000000000 */
[----:B------:R-:W-:Y:S01]  /*0280*/  IADD3 R5, PT, PT, R6, R5, R4 ;  /* 0x0000000506057210 */ /* 0x000fe20007ffe004 */
[----:B------:R-:W-:-:S02]  /*0290*/  VIADD R4, R2, 0x4 ;  /* 0x0000000402047836 */ /* 0x000fc40000000000 */
[----:B------:R-:W-:Y:S01]  /*02a0*/  VIADD R6, R3, 0xfffffffc ;  /* 0xfffffffc03067836 */ /* 0x000fe20000000000 */
[----:B------:R-:W-:Y:S01]  /*02b0*/  IADD3 R5, PT, PT, R7, R8, R5 ;  /* 0x0000000807057210 */ /* 0x000fe20007ffe005 */
[C---:B------:R-:W-:Y:S01]  /*02c0*/  @P1 VIADD R4, R3.reuse, 0xfffffffd ;  /* 0xfffffffd03041836 */ /* 0x040fe20000000000 */
[C---:B------:R-:W-:Y:S01]  /*02d0*/  IADD3 R7, PT, PT, R3.reuse, -0x5, RZ ;  /* 0xfffffffb03077810 */ /* 0x040fe20007ffe0ff */
[C---:B------:R-:W-:Y:S01]  /*02e0*/  @!P1 VIADD R6, R2.reuse, 0x5 ;  /* 0x0000000502069836 */ /* 0x040fe20000000000 */
[C---:B------:R-:W-:Y:S01]  /*02f0*/  @!P1 IADD3 R7, PT, PT, R2.reuse, 0x6, RZ ;  /* 0x0000000602079810 */ /* 0x040fe20007ffe0ff */
[----:B------:R-:W-:Y:S02]  /*0300*/  VIADD R8, R3, 0xfffffffa ;  /* 0xfffffffa03087836 */ /* 0x000fe40000000000 */
[----:B------:R-:W-:Y:S01]  /*0310*/  @!P1 VIADD R8, R2, 0x7 ;  /* 0x0000000702089836 */ /* 0x000fe20000000000 */
[----:B------:R-:W-:Y:S01]  /*0320*/  IADD3 R4, PT, PT, R6, R4, R5 ;  /* 0x0000000406047210 */ /* 0x000fe20007ffe005 */
[----:B------:R-:W-:-:S02]  /*0330*/  VIADD R5, R2, 0x8 ;  /* 0x0000000802057836 */ /* 0x000fc40000000000 */
[C---:B------:R-:W-:Y:S01]  /*0340*/  VIADD R6, R3.reuse, 0xfffffff8 ;  /* 0xfffffff803067836 */ /* 0x040fe20000000000 */
[----:B------:R-:W-:Y:S01]  /*0350*/  IADD3 R4, PT, PT, R8, R7, R4 ;  /* 0x0000000708047210 */ /* 0x000fe20007ffe004 */
[C---:B------:R-:W-:Y:S01]  /*0360*/  @P1 VIADD R5, R3.reuse, 0xfffffff9 ;  /* 0xfffffff903051836 */ /* 0x040fe20000000000 */
[C---:B------:R-:W-:Y:S01]  /*0370*/  IADD3 R7, PT, PT, R3.reuse, -0x9, RZ ;  /* 0xfffffff703077810 */ /* 0x040fe20007ffe0ff */
[C---:B------:R-:W-:Y:S02]  /*0380*/  @!P1 VIADD R6, R2.reuse, 0x9 ;  /* 0x0000000902069836 */ /* 0x040fe40000000000 */
[C---:B------:R-:W-:Y:S02]  /*0390*/  VIADD R8, R3.reuse, 0xfffffff6 ;  /* 0xfffffff603087836 */ /* 0x040fe40000000000 */
[----:B------:R-:W-:Y:S01]  /*03a0*/  @!P1 VIADD R7, R2, 0xa ;  /* 0x0000000a02079836 */ /* 0x000fe20000000000 */
[----:B------:R-:W-:Y:S01]  /*03b0*/  IADD3 R4, PT, PT, R6, R5, R4 ;  /* 0x0000000506047210 */ /* 0x000fe20007ffe004 */
[C---:B------:R-:W-:Y:S01]  /*03c0*/  VIADD R6, R3.reuse, 0xfffffff4 ;  /* 0xfffffff403067836 */ /* 0x040fe20000000000 */
[C---:B------:R-:W-:Y:S01]  /*03d0*/  @!P1 IADD3 R6, PT, PT, R2.reuse, 0xd, RZ ;  /* 0x0000000d02069810 */ /* 0x040fe20007ffe0ff */
[C---:B------:R-:W-:Y:S01]  /*03e0*/  VIADD R5, R2.reuse, 0xc ;  /* 0x0000000c02057836 */ /* 0x040fe20000000000 */
[----:B------:R-:W-:Y:S01]  /*03f0*/  @P1 IADD3 R5, PT, PT, R3, -0xb, RZ ;  /* 0xfffffff503051810 */ /* 0x000fe20007ffe0ff */
[----:B------:R-:W-:-:S02]  /*0400*/  @!P1 VIADD R8, R2, 0xb ;  /* 0x0000000b02089836 */ /* 0x000fc40000000000 */
[C---:B------:R-:W-:Y:S02]  /*0410*/  @!P1 VIADD R10, R2.reuse, 0xf ;  /* 0x0000000f020a9836 */ /* 0x040fe40000000000 */
[----:B------:R-:W-:Y:S01]  /*0420*/  VIADD R2, R2, 0x10 ;  /* 0x0000001002027836 */ /* 0x000fe20000000000 */
[----:B------:R-:W-:Y:S01]  /*0430*/  IADD3 R4, PT, PT, R8, R7, R4 ;  /* 0x0000000708047210 */ /* 0x000fe20007ffe004 */
[----:B------:R-:W-:-:S03]  /*0440*/  VIADD R3, R3, 0xfffffff0 ;  /* 0xfffffff003037836 */ /* 0x000fc60000000000 */
[----:B------:R-:W-:Y:S02]  /*0450*/  ISETP.GE.AND P2, PT, R2, UR6, PT ;  /* 0x0000000602007c0c */ /* 0x000fe4000bf46270 */
[----:B------:R-:W-:-:S04]  /*0460*/  IADD3 R4, PT, PT, R6, R5, R4 ;  /* 0x0000000506047210 */ /* 0x000fc80007ffe004 */
[----:B------:R-:W-:-:S07]  /*0470*/  IADD3 R4, PT, PT, R10, R9, R4 ;  /* 0x000000090a047210 */ /* 0x000fce0007ffe004 */
[----:B------:R-:W-:Y:S05]  /*0480*/  @!P2 BRA `(.L_x_4) ;  /* 0xfffffffc0050a947 */ /* 0x000fea000383ffff */
.L_x_3:
[----:B------:R-:W-:-:S04]  /*0490*/  IADD3 R5, PT, PT, -R2, UR4, RZ ;  /* 0x0000000402057c10 */ /* 0x000fc8000fffe1ff */
[----:B------:R-:W-:-:S13]  /*04a0*/  ISETP.GT.AND P2, PT, R5, 0x4, PT ;  /* 0x000000040500780c */ /* 0x000fda0003f44270 */
[----:B------:R-:W-:Y:S05]  /*04b0*/  @!P2 BRA `(.L_x_5) ;  /* 0x00000000005ca947 */ /* 0x000fea0003800000 */
[C---:B------:R-:W-:Y:S01]  /*04c0*/  VIADD R5, R3.reuse, 0x1 ;  /* 0x0000000103057836 */ /* 0x040fe20000000000 */
[C---:B------:R-:W-:Y:S01]  /*04d0*/  IADD3 R8, PT, PT, R3.reuse, -0x1, RZ ;  /* 0xffffffff03087810 */ /* 0x040fe20007ffe0ff */
[C---:B------:R-:W-:Y:S01]  /*04e0*/  VIADD R6, R2.reuse, 0x1 ;  /* 0x0000000102067836 */ /* 0x040fe20000000000 */
[C---:B------:R-:W-:Y:S01]  /*04f0*/  @!P1 IADD3 R8, PT, PT, R2.reuse, 0x2, RZ ;  /* 0x0000000202089810 */ /* 0x040fe20007ffe0ff */
[----:B------:R-:W-:Y:S01]  /*0500*/  VIADD R7, R3, 0xfffffffe ;  /* 0xfffffffe03077836 */ /* 0x000fe20000000000 */
[----:B------:R-:W-:Y:S01]  /*0510*/  SEL R5, R5, R2, P1 ;  /* 0x0000000205057207 */ /* 0x000fe20000800000 */
[----:B------:R-:W-:Y:S01]  /*0520*/  @!P1 VIADD R7, R2, 0x3 ;  /* 0x0000000302079836 */ /* 0x000fe20000000000 */
[----:B------:R-:W-:Y:S02]  /*0530*/  SEL R6, R3, R6, P1 ;  /* 0x0000000603067207 */ /* 0x000fe40000800000 */
[----:B------:R-:W-:Y:S02]  /*0540*/  PLOP3.LUT P0, PT, PT, PT, PT, 0x8, 0x80 ;  /* 0x000000000080781c */ /* 0x000fe40003f0e170 */
[----:B------:R-:W-:Y:S01]  /*0550*/  IADD3 R5, PT, PT, R6, R5, R4 ;  /* 0x0000000506057210 */ /* 0x000fe20007ffe004 */
[----:B------:R-:W-:-:S02]  /*0560*/  VIADD R4, R2, 0x4 ;  /* 0x0000000402047836 */ /* 0x000fc40000000000 */
[----:B------:R-:W-:Y:S01]  /*0570*/  VIADD R6, R3, 0xfffffffc ;  /* 0xfffffffc03067836 */ /* 0x000fe20000000000 */
[----:B------:R-:W-:Y:S01]  /*0580*/  IADD3 R5, PT, PT, R7, R8, R5 ;  /* 0x0000000807057210 */ /* 0x000fe20007ffe005 */
[C---:B------:R-:W-:Y:S01]  /*0590*/  @P1 VIADD R4, R3.reuse, 0xfffffffd ;  /* 0xfffffffd03041836 */ /* 0x040fe20000000000 */
[C---:B------:R-:W-:Y:S01]  /*05a0*/  IADD3 R7, PT, PT, R3.reuse, -0x5, RZ ;  /* 0xfffffffb03077810 */ /* 0x040fe20007ffe0ff */
[C---:B------:R-:W-:Y:S02]  /*05b0*/  @!P1 VIADD R6, R2.reuse, 0x5 ;  /* 0x0000000502069836 */ /* 0x040fe40000000000 */
[C---:B------:R-:W-:Y:S01]  /*05c0*/  VIADD R8, R3.reuse, 0xfffffffa ;  /* 0xfffffffa03087836 */ /* 0x040fe20000000000 */
[C---:B------:R-:W-:Y:S01]  /*05d0*/  @!P1 IADD3 R8, PT, PT, R2.reuse, 0x7, RZ ;  /* 0x0000000702089810 */ /* 0x040fe20007ffe0ff */
[----:B------:R-:W-:Y:S01]  /*05e0*/  @!P1 VIADD R7, R2, 0x6 ;  /* 0x0000000602079836 */ /* 0x000fe20000000000 */
[----:B------:R-:W-:Y:S01]  /*05f0*/  IADD3 R4, PT, PT, R6, R4, R5 ;  /* 0x0000000406047210 */ /* 0x000fe20007ffe005 */
[----:B------:R-:W-:-:S02]  /*0600*/  VIADD R3, R3, 0xfffffff8 ;  /* 0xfffffff803037836 */ /* 0x000fc40000000000 */
[----:B------:R-:W-:Y:S01]  /*0610*/  VIADD R2, R2, 0x8 ;  /* 0x0000000802027836 */ /* 0x000fe20000000000 */
[----:B------:R-:W-:-:S07]  /*0620*/  IADD3 R4, PT, PT, R8, R7, R4 ;  /* 0x0000000708047210 */ /* 0x000fce0007ffe004 */
.L_x_5:
[----:B------:R-:W-:-:S13]  /*0630*/  ISETP.NE.OR P0, PT, R2, UR4, P0 ;  /* 0x0000000402007c0c */ /* 0x000fda0008705670 */
[----:B------:R-:W-:Y:S05]  /*0640*/  @!P0 BRA `(.L_x_1) ;  /* 0x0000000000388947 */ /* 0x000fea0003800000 */
.L_x_2:
[C---:B------:R-:W-:Y:S01]  /*0650*/  IADD3 R5, PT, PT, R3.reuse, 0x1, RZ ;  /* 0x0000000103057810 */ /* 0x040fe20007ffe0ff */
[C---:B------:R-:W-:Y:S01]  /*0660*/  VIADD R7, R3.reuse, 0xffffffff ;  /* 0xffffffff03077836 */ /* 0x040fe20000000000 */
[C---:B------:R-:W-:Y:S01]  /*0670*/  IADD3 R6, PT, PT, R2.reuse, 0x1, RZ ;  /* 0x0000000102067810 */ /* 0x040fe20007ffe0ff */
[----:B------:R-:W-:Y:S01]  /*0680*/  VIADD R8, R3, 0xfffffffe ;  /* 0xfffffffe03087836 */ /* 0x000fe20000000000 */
[----:B------:R-:W-:Y:S01]  /*0690*/  SEL R5, R5, R2, P1 ;  /* 0x0000000205057207 */ /* 0x000fe20000800000 */
[C---:B------:R-:W-:Y:S01]  /*06a0*/  @!P1 VIADD R7, R2.reuse, 0x2 ;  /* 0x0000000202079836 */ /* 0x040fe20000000000 */
[C---:B------:R-:W-:Y:S01]  /*06b0*/  SEL R6, R3.reuse, R6, P1 ;  /* 0x0000000603067207 */ /* 0x040fe20000800000 */
[C---:B------:R-:W-:Y:S01]  /*06c0*/  @!P1 VIADD R8, R2.reuse, 0x3 ;  /* 0x0000000302089836 */ /* 0x040fe20000000000 */
[----:B------:R-:W-:Y:S01]  /*06d0*/  IADD3 R2, PT, PT, R2, 0x4, RZ ;  /* 0x0000000402027810 */ /* 0x000fe20007ffe0ff */
[----:B------:R-:W-:Y:S01]  /*06e0*/  VIADD R3, R3, 0xfffffffc ;  /* 0xfffffffc03037836 */ /* 0x000fe20000000000 */
[----:B------:R-:W-:-:S02]  /*06f0*/  IADD3 R4, PT, PT, R6, R5, R4 ;  /* 0x0000000506047210 */ /* 0x000fc40007ffe004 */
[----:B------:R-:W-:Y:S02]  /*0700*/  ISETP.NE.AND P0, PT, R2, UR4, PT ;  /* 0x0000000402007c0c */ /* 0x000fe4000bf05270 */
[----:B------:R-:W-:-:S11]  /*0710*/  IADD3 R4, PT, PT, R8, R7, R4 ;  /* 0x0000000708047210 */ /* 0x000fd60007ffe004 */
[----:B------:R-:W-:Y:S05]  /*0720*/  @P0 BRA `(.L_x_2) ;  /* 0xfffffffc00c80947 */ /* 0x000fea000383ffff */
.L_x_1:
[----:B------:R-:W-:-:S09]  /*0730*/  UISETP.NE.AND UP0, UPT, UR5, URZ, UPT ;  /* 0x000000ff0500728c */ /* 0x000fd2000bf05270 */
[----:B------:R-:W-:Y:S05]  /*0740*/  BRA.U !UP0, `(.L_x_0) ;  /* 0x0000000108287547 */ /* 0x000fea000b800000 */
[----:B------:R-:W-:Y:S02]  /*0750*/  UIADD3 UR6, UPT, UPT, -UR4, URZ, URZ ;  /* 0x000000ff04067290 */ /* 0x000fe4000fffe1ff */
[----:B------:R-:W-:-:S04]  /*0760*/  UIADD3 UR5, UPT, UPT, -UR5, URZ, URZ ;  /* 0x000000ff05057290 */ /* 0x000fc8000fffe1ff */
[----:B------:R-:W-:-:S08]  /*0770*/  IMAD.U32 R2, RZ, RZ, UR6 ;  /* 0x00000006ff027e24 */ /* 0x000fd0000f8e00ff */
.L_x_6:
[----:B------:R-:W-:Y:S01]  /*0780*/  UIADD3 UR5, UPT, UPT, UR5, 0x1, URZ ;  /* 0x0000000105057890 */ /* 0x000fe2000fffe0ff */
[C---:B------:R-:W-:Y:S01]  /*0790*/  SEL R3, R2.reuse, UR4, P1 ;  /* 0x0000000402037c07 */ /* 0x040fe20008800000 */
[----:B------:R-:W-:Y:S01]  /*07a0*/  VIADD R2, R2, 0xffffffff ;  /* 0xffffffff02027836 */ /* 0x000fe20000000000 */
[----:B------:R-:W-:Y:S02]  /*07b0*/  UIADD3 UR4, UPT, UPT, UR4, 0x1, URZ ;  /* 0x0000000104047890 */ /* 0x000fe4000fffe0ff */
[----:B------:R-:W-:Y:S01]  /*07c0*/  UISETP.NE.AND UP0, UPT, UR5, URZ, UPT ;  /* 0x000000ff0500728c */ /* 0x000fe2000bf05270 */
[----:B------:R-:W-:-:S08]  /*07d0*/  IADD3 R4, PT, PT, R3, R4, RZ ;  /* 0x0000000403047210 */ /* 0x000fd00007ffe0ff */
[----:B------:R-:W-:Y:S05]  /*07e0*/  BRA.U UP0, `(.L_x_6) ;  /* 0xfffffffd00e47547 */ /* 0x000fea000b83ffff */
.L_x_0:
[----:B------:R-:W1:Y:S01]  /*07f0*/  S2R R5, SR_CTAID.X ;  /* 0x0000000000057919 */ /* 0x000e620000002500 */
[----:B------:R-:W0:Y:S01]  /*0800*/  LDC.64 R2, c[0x0][0x380] ;  /* 0x0000e000ff027b82 */ /* 0x000e220000000a00 */
[----:B------:R-:W1:Y:S02]  /*0810*/  LDCU UR4, c[0x0][0x360] ;  /* 0x00006c00ff0477ac */ /* 0x000e640008000800 */
[----:B-1----:R-:W-:-:S04]  /*0820*/  IMAD R5, R5, UR4, R0 ;  /* 0x0000000405057c24 */ /* 0x002fc8000f8e0200 */
[----:B0-----:R-:W-:-:S05]  /*0830*/  IMAD.WIDE R2, R5, 0x4, R2 ;  /* 0x0000000405027825 */ /* 0x001fca00078e0202 */
[----:B------:R-:W-:Y:S01]  /*0840*/  STG.E desc[UR8][R2.64], R4 ;  /* 0x0000000402007986 */ /* 0x000fe2000c101908 */
[----:B------:R-:W-:Y:S05]  /*0850*/  EXIT ;  /* 0x000000000000794d */ /* 0x000fea0003800000 */
.L_x_7:
[----:B------:R-:W-:-:S00]  /*0860*/  BRA `(.L_x_7) ;  /* 0xfffffffc00fc7947 */ /* 0x000fc0000383ffff */
[----:B------:R-:W-:-:S00]  /*0870*/  NOP ;  /* 0x0000000000007918 */ /* 0x000fc00000000000 */
        /* <DEDUP_REMOVED lines=8> */
.L_x_8:


//--------------------- .nv.shared.reserved.0     --------------------------
	.section	.nv.shared.reserved.0,"aw",@nobits
	.weak		__nv_reservedSMEM_offset_0_alias
	.size		__nv_reservedSMEM_offset_0_alias, 0, 64
	.other		__nv_reservedSMEM_offset_0_alias,@"STO_CUDA_RESERVED_SHARED STV_DEFAULT"
__nv_reservedSMEM_offset_0_alias:
	.zero		0
	.zero		64


//--------------------- .nv.constant0._Z17divergence_kernelPiib --------------------------
	.section	.nv.constant0._Z17divergence_kernelPiib,"a",@progbits
	.sectionflags	@""
	.align	4
.nv.constant0._Z17divergence_kernelPiib:
	.zero		909


//--------------------- SYMBOLS --------------------------

	.type		.nv.reservedSmem.offset0,@object
	.size		.nv.reservedSmem.offset0,0x4
